//
// Generated by NVIDIA NVVM Compiler
//
// Compiler Build ID: CL-36424714
// Cuda compilation tools, release 13.0, V13.0.88
// Based on NVVM 20.0.0
//

.version 9.0
.target sm_100
.address_size 64

	// .globl	_Z12dgemm_normalPKdS0_Pd

.visible .entry _Z12dgemm_normalPKdS0_Pd(
	.param .u64 .ptr .align 1 _Z12dgemm_normalPKdS0_Pd_param_0,
	.param .u64 .ptr .align 1 _Z12dgemm_normalPKdS0_Pd_param_1,
	.param .u64 .ptr .align 1 _Z12dgemm_normalPKdS0_Pd_param_2
)
{
	.reg .pred 	%p<5>;
	.reg .b32 	%r<18>;
	.reg .b64 	%rd<18>;
	.reg .b64 	%fd<52>;

	ld.param.u64 	%rd5, [_Z12dgemm_normalPKdS0_Pd_param_0];
	ld.param.u64 	%rd6, [_Z12dgemm_normalPKdS0_Pd_param_1];
	ld.param.u64 	%rd7, [_Z12dgemm_normalPKdS0_Pd_param_2];
	mov.u32 	%r8, %ctaid.y;
	mov.u32 	%r9, %ntid.y;
	mov.u32 	%r10, %tid.y;
	mad.lo.s32 	%r1, %r8, %r9, %r10;
	mov.u32 	%r11, %ctaid.x;
	mov.u32 	%r12, %ntid.x;
	mov.u32 	%r13, %tid.x;
	mad.lo.s32 	%r2, %r11, %r12, %r13;
	setp.gt.u32 	%p1, %r1, 1023;
	setp.gt.s32 	%p2, %r2, 1023;
	or.pred  	%p3, %p1, %p2;
	@%p3 bra 	$L__BB0_4;
	shl.b32 	%r3, %r1, 10;
	mul.wide.u32 	%rd8, %r3, 8;
	cvta.to.global.u64 	%rd9, %rd5;
	add.s64 	%rd10, %rd8, %rd9;
	add.s64 	%rd17, %rd10, 64;
	cvta.to.global.u64 	%rd11, %rd6;
	add.s64 	%rd2, %rd11, 65536;
	mov.f64 	%fd51, 0d0000000000000000;
	mov.b32 	%r17, 0;
	mov.u32 	%r16, %r2;
$L__BB0_2:
	mul.wide.s32 	%rd12, %r16, 8;
	add.s64 	%rd13, %rd2, %rd12;
	ld.global.f64 	%fd4, [%rd17+-64];
	ld.global.f64 	%fd5, [%rd13+-65536];
	fma.rn.f64 	%fd6, %fd4, %fd5, %fd51;
	ld.global.f64 	%fd7, [%rd17+-56];
	ld.global.f64 	%fd8, [%rd13+-57344];
	fma.rn.f64 	%fd9, %fd7, %fd8, %fd6;
	ld.global.f64 	%fd10, [%rd17+-48];
	ld.global.f64 	%fd11, [%rd13+-49152];
	fma.rn.f64 	%fd12, %fd10, %fd11, %fd9;
	ld.global.f64 	%fd13, [%rd17+-40];
	ld.global.f64 	%fd14, [%rd13+-40960];
	fma.rn.f64 	%fd15, %fd13, %fd14, %fd12;
	ld.global.f64 	%fd16, [%rd17+-32];
	ld.global.f64 	%fd17, [%rd13+-32768];
	fma.rn.f64 	%fd18, %fd16, %fd17, %fd15;
	ld.global.f64 	%fd19, [%rd17+-24];
	ld.global.f64 	%fd20, [%rd13+-24576];
	fma.rn.f64 	%fd21, %fd19, %fd20, %fd18;
	ld.global.f64 	%fd22, [%rd17+-16];
	ld.global.f64 	%fd23, [%rd13+-16384];
	fma.rn.f64 	%fd24, %fd22, %fd23, %fd21;
	ld.global.f64 	%fd25, [%rd17+-8];
	ld.global.f64 	%fd26, [%rd13+-8192];
	fma.rn.f64 	%fd27, %fd25, %fd26, %fd24;
	ld.global.f64 	%fd28, [%rd17];
	ld.global.f64 	%fd29, [%rd13];
	fma.rn.f64 	%fd30, %fd28, %fd29, %fd27;
	ld.global.f64 	%fd31, [%rd17+8];
	ld.global.f64 	%fd32, [%rd13+8192];
	fma.rn.f64 	%fd33, %fd31, %fd32, %fd30;
	ld.global.f64 	%fd34, [%rd17+16];
	ld.global.f64 	%fd35, [%rd13+16384];
	fma.rn.f64 	%fd36, %fd34, %fd35, %fd33;
	ld.global.f64 	%fd37, [%rd17+24];
	ld.global.f64 	%fd38, [%rd13+24576];
	fma.rn.f64 	%fd39, %fd37, %fd38, %fd36;
	ld.global.f64 	%fd40, [%rd17+32];
	ld.global.f64 	%fd41, [%rd13+32768];
	fma.rn.f64 	%fd42, %fd40, %fd41, %fd39;
	ld.global.f64 	%fd43, [%rd17+40];
	ld.global.f64 	%fd44, [%rd13+40960];
	fma.rn.f64 	%fd45, %fd43, %fd44, %fd42;
	ld.global.f64 	%fd46, [%rd17+48];
	ld.global.f64 	%fd47, [%rd13+49152];
	fma.rn.f64 	%fd48, %fd46, %fd47, %fd45;
	ld.global.f64 	%fd49, [%rd17+56];
	ld.global.f64 	%fd50, [%rd13+57344];
	fma.rn.f64 	%fd51, %fd49, %fd50, %fd48;
	add.s32 	%r17, %r17, 16;
	add.s64 	%rd17, %rd17, 128;
	add.s32 	%r16, %r16, 16384;
	setp.ne.s32 	%p4, %r17, 1024;
	@%p4 bra 	$L__BB0_2;
	add.s32 	%r15, %r3, %r2;
	cvta.to.global.u64 	%rd14, %rd7;
	mul.wide.s32 	%rd15, %r15, 8;
	add.s64 	%rd16, %rd14, %rd15;
	st.global.f64 	[%rd16], %fd51;
$L__BB0_4:
	ret;

}
	// .globl	_Z17dgemm_tensor_corePKdS0_Pd
.visible .entry _Z17dgemm_tensor_corePKdS0_Pd(
	.param .u64 .ptr .align 1 _Z17dgemm_tensor_corePKdS0_Pd_param_0,
	.param .u64 .ptr .align 1 _Z17dgemm_tensor_corePKdS0_Pd_param_1,
	.param .u64 .ptr .align 1 _Z17dgemm_tensor_corePKdS0_Pd_param_2
)
{
	.reg .pred 	%p<2>;
	.reg .b32 	%r<21>;
	.reg .b64 	%rd<18>;
	.reg .b64 	%fd<40>;

	ld.param.u64 	%rd8, [_Z17dgemm_tensor_corePKdS0_Pd_param_0];
	ld.param.u64 	%rd9, [_Z17dgemm_tensor_corePKdS0_Pd_param_1];
	ld.param.u64 	%rd7, [_Z17dgemm_tensor_corePKdS0_Pd_param_2];
	mov.u32 	%r6, %ctaid.x;
	mov.u32 	%r7, %ntid.x;
	mov.u32 	%r8, %tid.x;
	mad.lo.s32 	%r9, %r6, %r7, %r8;
	mov.u32 	%r10, %ctaid.y;
	mov.u32 	%r11, %ntid.y;
	mov.u32 	%r12, %tid.y;
	mad.lo.s32 	%r13, %r10, %r11, %r12;
	shl.b32 	%r1, %r13, 3;
	shl.b32 	%r2, %r9, 8;
	mul.wide.u32 	%rd10, %r13, 64;
	add.s64 	%rd11, %rd10, %rd9;
	add.s64 	%rd17, %rd11, 131072;
	shr.u32 	%r14, %r9, 5;
	and.b32  	%r15, %r14, 262143;
	mul.wide.u32 	%rd12, %r15, 65536;
	add.s64 	%rd13, %rd12, %rd8;
	add.s64 	%rd16, %rd13, 128;
	mov.b32 	%r20, 0;
	mov.f64 	%fd38, 0d0000000000000000;
	mov.f64 	%fd39, %fd38;
$L__BB1_1:
	mov.b32 	%r16, 1024;
	wmma.load.a.sync.aligned.row.m8n8k4.f64 	{%fd8}, [%rd16+-128], %r16;
	wmma.load.b.sync.aligned.row.m8n8k4.f64 	{%fd9}, [%rd17+-131072], %r16;
	wmma.mma.sync.aligned.row.row.m8n8k4.f64.f64.f64.f64.rn {%fd10, %fd11}, {%fd8}, {%fd9}, {%fd39, %fd38};
	wmma.load.a.sync.aligned.row.m8n8k4.f64 	{%fd12}, [%rd16+-96], %r16;
	wmma.load.b.sync.aligned.row.m8n8k4.f64 	{%fd13}, [%rd17+-98304], %r16;
	wmma.mma.sync.aligned.row.row.m8n8k4.f64.f64.f64.f64.rn {%fd14, %fd15}, {%fd12}, {%fd13}, {%fd10, %fd11};
	wmma.load.a.sync.aligned.row.m8n8k4.f64 	{%fd16}, [%rd16+-64], %r16;
	wmma.load.b.sync.aligned.row.m8n8k4.f64 	{%fd17}, [%rd17+-65536], %r16;
	wmma.mma.sync.aligned.row.row.m8n8k4.f64.f64.f64.f64.rn {%fd18, %fd19}, {%fd16}, {%fd17}, {%fd14, %fd15};
	wmma.load.a.sync.aligned.row.m8n8k4.f64 	{%fd20}, [%rd16+-32], %r16;
	wmma.load.b.sync.aligned.row.m8n8k4.f64 	{%fd21}, [%rd17+-32768], %r16;
	wmma.mma.sync.aligned.row.row.m8n8k4.f64.f64.f64.f64.rn {%fd22, %fd23}, {%fd20}, {%fd21}, {%fd18, %fd19};
	wmma.load.a.sync.aligned.row.m8n8k4.f64 	{%fd24}, [%rd16], %r16;
	wmma.load.b.sync.aligned.row.m8n8k4.f64 	{%fd25}, [%rd17], %r16;
	wmma.mma.sync.aligned.row.row.m8n8k4.f64.f64.f64.f64.rn {%fd26, %fd27}, {%fd24}, {%fd25}, {%fd22, %fd23};
	wmma.load.a.sync.aligned.row.m8n8k4.f64 	{%fd28}, [%rd16+32], %r16;
	wmma.load.b.sync.aligned.row.m8n8k4.f64 	{%fd29}, [%rd17+32768], %r16;
	wmma.mma.sync.aligned.row.row.m8n8k4.f64.f64.f64.f64.rn {%fd30, %fd31}, {%fd28}, {%fd29}, {%fd26, %fd27};
	wmma.load.a.sync.aligned.row.m8n8k4.f64 	{%fd32}, [%rd16+64], %r16;
	wmma.load.b.sync.aligned.row.m8n8k4.f64 	{%fd33}, [%rd17+65536], %r16;
	wmma.mma.sync.aligned.row.row.m8n8k4.f64.f64.f64.f64.rn {%fd34, %fd35}, {%fd32}, {%fd33}, {%fd30, %fd31};
	wmma.load.a.sync.aligned.row.m8n8k4.f64 	{%fd36}, [%rd16+96], %r16;
	wmma.load.b.sync.aligned.row.m8n8k4.f64 	{%fd37}, [%rd17+98304], %r16;
	wmma.mma.sync.aligned.row.row.m8n8k4.f64.f64.f64.f64.rn {%fd39, %fd38}, {%fd36}, {%fd37}, {%fd34, %fd35};
	add.s32 	%r4, %r20, 32;
	add.s64 	%rd17, %rd17, 262144;
	add.s64 	%rd16, %rd16, 256;
	setp.lt.u32 	%p1, %r20, 992;
	mov.u32 	%r20, %r4;
	@%p1 bra 	$L__BB1_1;
	and.b32  	%r17, %r2, 2147475456;
	add.s32 	%r18, %r17, %r1;
	mul.wide.u32 	%rd14, %r18, 8;
	add.s64 	%rd15, %rd7, %rd14;
	mov.b32 	%r19, 1024;
	wmma.store.d.sync.aligned.row.m8n8k4.f64 	[%rd15], {%fd39, %fd38}, %r19;
	ret;

}


// ===== COMPILED SASS (sm_100) =====

	.target	sm_100

	.elftype	@"ET_EXEC"


//--------------------- .note.nv.tkinfo           --------------------------
	.section	.note.nv.tkinfo,"",@"SHT_NOTE"
	.sectionflags	@"SHF_NOTE_NV_TKINFO"
	.tkinfo
        /*0018*/ 	.word	0x00000002
        /*0030*/ 	.string	""
        /*0030*/ 	.string	"ptxas"
        /*0030*/ 	.string	"Cuda compilation tools, release 13.0, V13.0.88"
        /*0030*/ 	.string	"Build cuda_13.0.r13.0/compiler.36424714_0"
        /*0030*/ 	.string	"-arch sm_100 -m 64 "



//--------------------- .note.nv.cuinfo           --------------------------
	.section	.note.nv.cuinfo,"",@"SHT_NOTE"
	.sectionflags	@"SHF_NOTE_NV_CUINFO"
        /*0018*/ 	.short	0x0002
        /*001a*/ 	.short	0x0064
        /*001c*/ 	.short	0x0082
	.zero		2


//--------------------- .nv.info                  --------------------------
	.section	.nv.info,"",@"SHT_CUDA_INFO"
	.align	4


	//----- nvinfo : EIATTR_REGCOUNT
	.align		4
        /*0000*/ 	.byte	0x04, 0x2f
        /*0002*/ 	.short	(.L_1 - .L_0)
	.align		4
.L_0:
        /*0004*/ 	.word	index@(_Z12dgemm_normalPKdS0_Pd)
        /*0008*/ 	.word	0x0000001c


	//----- nvinfo : EIATTR_FRAME_SIZE
	.align		4
.L_1:
        /*000c*/ 	.byte	0x04, 0x11
        /*000e*/ 	.short	(.L_3 - .L_2)
	.align		4
.L_2:
        /*0010*/ 	.word	index@(_Z12dgemm_normalPKdS0_Pd)
        /*0014*/ 	.word	0x00000000


	//----- nvinfo : EIATTR_REGCOUNT
	.align		4
.L_3:
        /*0018*/ 	.byte	0x04, 0x2f
        /*001a*/ 	.short	(.L_5 - .L_4)
	.align		4
.L_4:
        /*001c*/ 	.word	index@(_Z17dgemm_tensor_corePKdS0_Pd)
        /*0020*/ 	.word	0x0000001e


	//----- nvinfo : EIATTR_FRAME_SIZE
	.align		4
.L_5:
        /*0024*/ 	.byte	0x04, 0x11
        /*0026*/ 	.short	(.L_7 - .L_6)
	.align		4
.L_6:
        /*0028*/ 	.word	index@(_Z17dgemm_tensor_corePKdS0_Pd)
        /*002c*/ 	.word	0x00000000


	//----- nvinfo : EIATTR_MIN_STACK_SIZE
	.align		4
.L_7:
        /*0030*/ 	.byte	0x04, 0x12
        /*0032*/ 	.short	(.L_9 - .L_8)
	.align		4
.L_8:
        /*0034*/ 	.word	index@(_Z17dgemm_tensor_corePKdS0_Pd)
        /*0038*/ 	.word	0x00000000


	//----- nvinfo : EIATTR_MIN_STACK_SIZE
	.align		4
.L_9:
        /*003c*/ 	.byte	0x04, 0x12
        /*003e*/ 	.short	(.L_11 - .L_10)
	.align		4
.L_10:
        /*0040*/ 	.word	index@(_Z12dgemm_normalPKdS0_Pd)
        /*0044*/ 	.word	0x00000000
.L_11:


//--------------------- .nv.compat                --------------------------
	.section	.nv.compat,"",@"SHT_CUDA_COMPAT_INFO"
	.align	4
        /*0000*/ 	.byte	0x02, 0x09, 0x00, 0x00, 0x02, 0x02, 0x01, 0x00, 0x02, 0x05, 0x05, 0x00, 0x03, 0x07, 0x01, 0x01
        /*0010*/ 	.byte	0x02, 0x03, 0x00, 0x00, 0x02, 0x06, 0x01, 0x00, 0x04, 0x0b, 0x08, 0x00, 0x01, 0x00, 0x00, 0x00
        /*0020*/ 	.byte	0x00, 0x00, 0x00, 0x00


//--------------------- .nv.info._Z17dgemm_tensor_corePKdS0_Pd --------------------------
	.section	.nv.info._Z17dgemm_tensor_corePKdS0_Pd,"",@"SHT_CUDA_INFO"
	.sectionflags	@""
	.align	4


	//----- nvinfo : EIATTR_CUDA_API_VERSION
	.align		4
        /*0000*/ 	.byte	0x04, 0x37
        /*0002*/ 	.short	(.L_13 - .L_12)
.L_12:
        /*0004*/ 	.word	0x00000082


	//----- nvinfo : EIATTR_KPARAM_INFO
	.align		4
.L_13:
        /*0008*/ 	.byte	0x04, 0x17
        /*000a*/ 	.short	(.L_15 - .L_14)
.L_14:
        /*000c*/ 	.word	0x00000000
        /*0010*/ 	.short	0x0002
        /*0012*/ 	.short	0x0010
        /*0014*/ 	.byte	0x00, 0xf5, 0x21, 0x00


	//----- nvinfo : EIATTR_KPARAM_INFO
	.align		4
.L_15:
        /*0018*/ 	.byte	0x04, 0x17
        /*001a*/ 	.short	(.L_17 - .L_16)
.L_16:
        /*001c*/ 	.word	0x00000000
        /*0020*/ 	.short	0x0001
        /*0022*/ 	.short	0x0008
        /*0024*/ 	.byte	0x00, 0xf5, 0x21, 0x00


	//----- nvinfo : EIATTR_KPARAM_INFO
	.align		4
.L_17:
        /*0028*/ 	.byte	0x04, 0x17
        /*002a*/ 	.short	(.L_19 - .L_18)
.L_18:
        /*002c*/ 	.word	0x00000000
        /*0030*/ 	.short	0x0000
        /*0032*/ 	.short	0x0000
        /*0034*/ 	.byte	0x00, 0xf5, 0x21, 0x00


	//----- nvinfo : EIATTR_SPARSE_MMA_MASK
	.align		4
.L_19:
        /*0038*/ 	.byte	0x03, 0x50
        /*003a*/ 	.short	0x0000


	//----- nvinfo : EIATTR_WMMA_USED
	.align		4
        /*003c*/ 	.byte	0x01, 0x2b
	.zero		2


	//----- nvinfo : EIATTR_MAXREG_COUNT
	.align		4
        /*0040*/ 	.byte	0x03, 0x1b
        /*0042*/ 	.short	0x00ff


	//----- nvinfo : EIATTR_MERCURY_ISA_VERSION
	.align		4
        /*0044*/ 	.byte	0x03, 0x5f
        /*0046*/ 	.short	0x0101


	//----- nvinfo : EIATTR_VRC_CTA_INIT_COUNT
	.align		4
        /*0048*/ 	.byte	0x02, 0x4a
	.zero		1
	.zero		1


	//----- nvinfo : EIATTR_EXIT_INSTR_OFFSETS
	.align		4
        /*004c*/ 	.byte	0x04, 0x1c
        /*004e*/ 	.short	(.L_21 - .L_20)


	//   ....[0]....
.L_20:
        /*0050*/ 	.word	0x00000510


	//----- nvinfo : EIATTR_CBANK_PARAM_SIZE
	.align		4
.L_21:
        /*0054*/ 	.byte	0x03, 0x19
        /*0056*/ 	.short	0x0018


	//----- nvinfo : EIATTR_PARAM_CBANK
	.align		4
        /*0058*/ 	.byte	0x04, 0x0a
        /*005a*/ 	.short	(.L_23 - .L_22)
	.align		4
.L_22:
        /*005c*/ 	.word	index@(.nv.constant0._Z17dgemm_tensor_corePKdS0_Pd)
        /*0060*/ 	.short	0x0380
        /*0062*/ 	.short	0x0018


	//----- nvinfo : EIATTR_SW_WAR
	.align		4
.L_23:
        /*0064*/ 	.byte	0x04, 0x36
        /*0066*/ 	.short	(.L_25 - .L_24)
.L_24:
        /*0068*/ 	.word	0x00000008
.L_25:


//--------------------- .nv.info._Z12dgemm_normalPKdS0_Pd --------------------------
	.section	.nv.info._Z12dgemm_normalPKdS0_Pd,"",@"SHT_CUDA_INFO"
	.sectionflags	@""
	.align	4


	//----- nvinfo : EIATTR_CUDA_API_VERSION
	.align		4
        /*0000*/ 	.byte	0x04, 0x37
        /*0002*/ 	.short	(.L_27 - .L_26)
.L_26:
        /*0004*/ 	.word	0x00000082


	//----- nvinfo : EIATTR_KPARAM_INFO
	.align		4
.L_27:
        /*0008*/ 	.byte	0x04, 0x17
        /*000a*/ 	.short	(.L_29 - .L_28)
.L_28:
        /*000c*/ 	.word	0x00000000
        /*0010*/ 	.short	0x0002
        /*0012*/ 	.short	0x0010
        /*0014*/ 	.byte	0x00, 0xf5, 0x21, 0x00


	//----- nvinfo : EIATTR_KPARAM_INFO
	.align		4
.L_29:
        /*0018*/ 	.byte	0x04, 0x17
        /*001a*/ 	.short	(.L_31 - .L_30)
.L_30:
        /*001c*/ 	.word	0x00000000
        /*0020*/ 	.short	0x0001
        /*0022*/ 	.short	0x0008
        /*0024*/ 	.byte	0x00, 0xf5, 0x21, 0x00


	//----- nvinfo : EIATTR_KPARAM_INFO
	.align		4
.L_31:
        /*0028*/ 	.byte	0x04, 0x17
        /*002a*/ 	.short	(.L_33 - .L_32)
.L_32:
        /*002c*/ 	.word	0x00000000
        /*0030*/ 	.short	0x0000
        /*0032*/ 	.short	0x0000
        /*0034*/ 	.byte	0x00, 0xf5, 0x21, 0x00


	//----- nvinfo : EIATTR_SPARSE_MMA_MASK
	.align		4
.L_33:
        /*0038*/ 	.byte	0x03, 0x50
        /*003a*/ 	.short	0x0000


	//----- nvinfo : EIATTR_MAXREG_COUNT
	.align		4
        /*003c*/ 	.byte	0x03, 0x1b
        /*003e*/ 	.short	0x00ff


	//----- nvinfo : EIATTR_MERCURY_ISA_VERSION
	.align		4
        /*0040*/ 	.byte	0x03, 0x5f
        /*0042*/ 	.short	0x0101


	//----- nvinfo : EIATTR_VRC_CTA_INIT_COUNT
	.align		4
        /*0044*/ 	.byte	0x02, 0x4a
	.zero		1
	.zero		1


	//----- nvinfo : EIATTR_EXIT_INSTR_OFFSETS
	.align		4
        /*0048*/ 	.byte	0x04, 0x1c
        /*004a*/ 	.short	(.L_35 - .L_34)


	//   ....[0]....
.L_34:
        /*004c*/ 	.word	0x000000b0


	//   ....[1]....
        /*0050*/ 	.word	0x00000570


	//----- nvinfo : EIATTR_CBANK_PARAM_SIZE
	.align		4
.L_35:
        /*0054*/ 	.byte	0x03, 0x19
        /*0056*/ 	.short	0x0018


	//----- nvinfo : EIATTR_PARAM_CBANK
	.align		4
        /*0058*/ 	.byte	0x04, 0x0a
        /*005a*/ 	.short	(.L_37 - .L_36)
	.align		4
.L_36:
        /*005c*/ 	.word	index@(.nv.constant0._Z12dgemm_normalPKdS0_Pd)
        /*0060*/ 	.short	0x0380
        /*0062*/ 	.short	0x0018


	//----- nvinfo : EIATTR_SW_WAR
	.align		4
.L_37:
        /*0064*/ 	.byte	0x04, 0x36
        /*0066*/ 	.short	(.L_39 - .L_38)
.L_38:
        /*0068*/ 	.word	0x00000008
.L_39:


//--------------------- .nv.callgraph             --------------------------
	.section	.nv.callgraph,"",@"SHT_CUDA_CALLGRAPH"
	.align	4
	.sectionentsize	8
	.align		4
        /*0000*/ 	.word	0x00000000
	.align		4
        /*0004*/ 	.word	0xffffffff
	.align		4
        /*0008*/ 	.word	0x00000000
	.align		4
        /*000c*/ 	.word	0xfffffffe
	.align		4
        /*0010*/ 	.word	0x00000000
	.align		4
        /*0014*/ 	.word	0xfffffffd
	.align		4
        /*0018*/ 	.word	0x00000000
	.align		4
        /*001c*/ 	.word	0xfffffffc


//--------------------- .text._Z17dgemm_tensor_corePKdS0_Pd --------------------------
	.section	.text._Z17dgemm_tensor_corePKdS0_Pd,"ax",@progbits
	.align	128
        .global         _Z17dgemm_tensor_corePKdS0_Pd
        .type           _Z17dgemm_tensor_corePKdS0_Pd,@function
        .size           _Z17dgemm_tensor_corePKdS0_Pd,(.L_x_4 - _Z17dgemm_tensor_corePKdS0_Pd)
        .other          _Z17dgemm_tensor_corePKdS0_Pd,@"STO_CUDA_ENTRY STV_DEFAULT"
_Z17dgemm_tensor_corePKdS0_Pd:
.text._Z17dgemm_tensor_corePKdS0_Pd:
[----:B------:R-:W-:Y:S01]  /*0000*/  LDC R1, c[0x0][0x37c] ;  /* 0x0000df00ff017b82 */ /* 0x000fe20000000800 */
[----:B------:R-:W0:Y:S07]  /*0010*/  S2R R5, SR_TID.X ;  /* 0x0000000000057919 */ /* 0x000e2e0000002100 */
[----:B------:R-:W0:Y:S01]  /*0020*/  S2UR UR4, SR_CTAID.X ;  /* 0x00000000000479c3 */ /* 0x000e220000002500 */
[----:B------:R-:W-:Y:S01]  /*0030*/  IMAD.MOV.U32 R17, RZ, RZ, RZ ;  /* 0x000000ffff117224 */ /* 0x000fe200078e00ff */
[----:B------:R-:W1:Y:S01]  /*0040*/  LDCU.64 UR6, c[0x0][0x358] ;  /* 0x00006b00ff0677ac */ /* 0x000e620008000a00 */
[----:B------:R-:W2:Y:S01]  /*0050*/  S2R R0, SR_TID.Y ;  /* 0x0000000000007919 */ /* 0x000ea20000002200 */
[----:B------:R-:W-:Y:S01]  /*0060*/  IMAD.MOV.U32 R19, RZ, RZ, RZ ;  /* 0x000000ffff137224 */ /* 0x000fe200078e00ff */
[----:B------:R-:W3:Y:S03]  /*0070*/  S2R R7, SR_LANEID ;  /* 0x0000000000077919 */ /* 0x000ee60000000000 */
[----:B------:R-:W0:Y:S08]  /*0080*/  LDC R12, c[0x0][0x360] ;  /* 0x0000d800ff0c7b82 */ /* 0x000e300000000800 */
[----:B------:R-:W2:Y:S08]  /*0090*/  S2UR UR5, SR_CTAID.Y ;  /* 0x00000000000579c3 */ /* 0x000eb00000002600 */
[----:B------:R-:W2:Y:S08]  /*00a0*/  LDC R13, c[0x0][0x364] ;  /* 0x0000d900ff0d7b82 */ /* 0x000eb00000000800 */
[----:B------:R-:W4:Y:S01]  /*00b0*/  LDC.64 R2, c[0x0][0x388] ;  /* 0x0000e200ff027b82 */ /* 0x000f220000000a00 */
[----:B0-----:R-:W-:Y:S01]  /*00c0*/  IMAD R12, R12, UR4, R5 ;  /* 0x000000040c0c7c24 */ /* 0x001fe2000f8e0205 */
[----:B------:R-:W-:Y:S01]  /*00d0*/  UMOV UR4, URZ ;  /* 0x000000ff00047c82 */ /* 0x000fe20008000000 */
[----:B---3--:R-:W-:-:S05]  /*00e0*/  SHF.R.U32.HI R16, RZ, 0x2, R7 ;  /* 0x00000002ff107819 */ /* 0x008fca0000011607 */
[----:B------:R-:W0:Y:S01]  /*00f0*/  LDC.64 R8, c[0x0][0x380] ;  /* 0x0000e000ff087b82 */ /* 0x000e220000000a00 */
[----:B------:R-:W-:-:S05]  /*0100*/  LOP3.LUT R18, R7, 0x3, RZ, 0xc0, !PT ;  /* 0x0000000307127812 */ /* 0x000fca00078ec0ff */
[----:B------:R-:W-:-:S04]  /*0110*/  IMAD.WIDE.U32 R14, R18, 0x400, R16 ;  /* 0x00000400120e7825 */ /* 0x000fc800078e0010 */
[----:B--2---:R-:W-:Y:S01]  /*0120*/  IMAD R13, R13, UR5, R0 ;  /* 0x000000050d0d7c24 */ /* 0x004fe2000f8e0200 */
[----:B------:R-:W-:Y:S01]  /*0130*/  SHF.R.U32.HI R0, RZ, 0x5, R12 ;  /* 0x00000005ff007819 */ /* 0x000fe2000001160c */
[----:B------:R-:W-:Y:S01]  /*0140*/  IMAD.WIDE.U32 R18, R16, 0x400, R18 ;  /* 0x0000040010127825 */ /* 0x000fe200078e0012 */
[----:B------:R-:W-:Y:S02]  /*0150*/  SHF.L.U64.HI R6, R14, 0x3, R15 ;  /* 0x000000030e067819 */ /* 0x000fe4000001020f */
[----:B------:R-:W-:Y:S01]  /*0160*/  LOP3.LUT R11, R0, 0x3ffff, RZ, 0xc0, !PT ;  /* 0x0003ffff000b7812 */ /* 0x000fe200078ec0ff */
[----:B----4-:R-:W-:Y:S01]  /*0170*/  IMAD.WIDE.U32 R2, R13, 0x40, R2 ;  /* 0x000000400d027825 */ /* 0x010fe200078e0002 */
[----:B------:R-:W-:-:S03]  /*0180*/  SHF.L.U64.HI R4, R18, 0x3, R19 ;  /* 0x0000000312047819 */ /* 0x000fc60000010213 */
[----:B------:R-:W-:Y:S01]  /*0190*/  IMAD.SHL.U32 R12, R12, 0x100, RZ ;  /* 0x000001000c0c7824 */ /* 0x000fe200078e00ff */
[----:B------:R-:W-:Y:S01]  /*01a0*/  IADD3 R5, P0, PT, R2, 0x20000, RZ ;  /* 0x0002000002057810 */ /* 0x000fe20007f1e0ff */
[----:B0-----:R-:W-:Y:S01]  /*01b0*/  IMAD.WIDE.U32 R8, R11, 0x10000, R8 ;  /* 0x000100000b087825 */ /* 0x001fe200078e0008 */
[----:B------:R-:W-:-:S03]  /*01c0*/  CS2R R10, SRZ ;  /* 0x00000000000a7805 */ /* 0x000fc6000001ff00 */
[----:B------:R-:W-:Y:S01]  /*01d0*/  IMAD.X R3, RZ, RZ, R3, P0 ;  /* 0x000000ffff037224 */ /* 0x000fe200000e0603 */
[----:B------:R-:W-:-:S05]  /*01e0*/  IADD3 R0, P0, PT, R8, 0x80, RZ ;  /* 0x0000008008007810 */ /* 0x000fca0007f1e0ff */
[----:B------:R-:W-:Y:S01]  /*01f0*/  IMAD.X R2, RZ, RZ, R9, P0 ;  /* 0x000000ffff027224 */ /* 0x000fe200000e0609 */
[----:B-1----:R-:W-:-:S07]  /*0200*/  CS2R R8, SRZ ;  /* 0x0000000000087805 */ /* 0x002fce000001ff00 */
.L_x_0:
[----:B------:R-:W-:Y:S02]  /*0210*/  LEA R22, P0, R18, R0, 0x3 ;  /* 0x0000000012167211 */ /* 0x000fe400078018ff */
[----:B------:R-:W-:-:S03]  /*0220*/  LEA R20, P1, R14, R5, 0x3 ;  /* 0x000000050e147211 */ /* 0x000fc600078218ff */
[----:B------:R-:W-:Y:S01]  /*0230*/  IMAD.X R23, R2, 0x1, R4, P0 ;  /* 0x0000000102177824 */ /* 0x000fe200000e0604 */
[----:B------:R-:W-:-:S04]  /*0240*/  IADD3.X R21, PT, PT, R3, R6, RZ, P1, !PT ;  /* 0x0000000603157210 */ /* 0x000fc80000ffe4ff */
[----:B------:R-:W2:Y:S04]  /*0250*/  LD.E.64 R26, desc[UR6][R22.64+-0x80] ;  /* 0xffff8006161a7980 */ /* 0x000ea8000c101b00 */
[----:B------:R-:W2:Y:S02]  /*0260*/  LD.E.64 R24, desc[UR6][R20.64+-0x20000] ;  /* 0xfe00000614187980 */ /* 0x000ea4000c101b00 */
[----:B-12---:R0:W1:Y:S02]  /*0270*/  DMMA.8x8x4 R8, R26, R24, R8 ;  /* 0x000000181a08723f */ /* 0x0060640000000008 */
[----:B0-----:R-:W1:Y:S04]  /*0280*/  LD.E.64 R26, desc[UR6][R22.64+-0x60] ;  /* 0xffffa006161a7980 */ /* 0x001e68000c101b00 */
[----:B------:R-:W1:Y:S10]  /*0290*/  LD.E.64 R24, desc[UR6][R20.64+-0x18000] ;  /* 0xfe80000614187980 */ /* 0x000e74000c101b00 */
[----:B-1----:R0:W1:Y:S02]  /*02a0*/  DMMA.8x8x4 R8, R26, R24, R8 ;  /* 0x000000181a08723f */ /* 0x0020640000000008 */
        /* <DEDUP_REMOVED lines=13> */
[----:B------:R-:W1:Y:S04]  /*0380*/  LD.E.64 R24, desc[UR6][R20.64+0x10000] ;  /* 0x0100000614187980 */ /* 0x000e68000c101b00 */
[----:B------:R-:W2:Y:S04]  /*0390*/  LD.E.64 R22, desc[UR6][R22.64+0x60] ;  /* 0x0000600616167980 */ /* 0x000ea8000c101b00 */
[----:B------:R-:W2:Y:S01]  /*03a0*/  LD.E.64 R20, desc[UR6][R20.64+0x18000] ;  /* 0x0180000614147980 */ /* 0x000ea2000c101b00 */
[----:B------:R-:W-:Y:S01]  /*03b0*/  UISETP.GE.U32.AND UP0, UPT, UR4, 0x3e0, UPT ;  /* 0x000003e00400788c */ /* 0x000fe2000bf06070 */
[----:B------:R-:W-:Y:S01]  /*03c0*/  IADD3 R5, P0, PT, R5, 0x40000, RZ ;  /* 0x0004000005057810 */ /* 0x000fe20007f1e0ff */
[----:B------:R-:W-:Y:S01]  /*03d0*/  UIADD3 UR5, UPT, UPT, UR4, 0x20, URZ ;  /* 0x0000002004057890 */ /* 0x000fe2000fffe0ff */
[----:B------:R-:W-:-:S03]  /*03e0*/  IADD3 R0, P1, PT, R0, 0x100, RZ ;  /* 0x0000010000007810 */ /* 0x000fc60007f3e0ff */
[----:B------:R-:W-:Y:S02]  /*03f0*/  IMAD.X R3, RZ, RZ, R3, P0 ;  /* 0x000000ffff037224 */ /* 0x000fe400000e0603 */
[----:B------:R-:W-:Y:S01]  /*0400*/  IMAD.X R2, RZ, RZ, R2, P1 ;  /* 0x000000ffff027224 */ /* 0x000fe200008e0602 */
[----:B------:R-:W-:Y:S01]  /*0410*/  UMOV UR4, UR5 ;  /* 0x0000000500047c82 */ /* 0x000fe20008000000 */
[----:B-1----:R-:W2:-:S15]  /*0420*/  DMMA.8x8x4 R8, R26, R24, R8 ;  /* 0x000000181a08723f */ /* 0x002e9e0000000008 */
[----:B------:R-:W-:-:S01]  /*0430*/  NOP ;  /* 0x0000000000007918 */ /* 0x000fc20000000000 */
[----:B--2---:R0:W1:Y:S02]  /*0440*/  DMMA.8x8x4 R8, R22, R20, R8 ;  /* 0x000000141608723f */ /* 0x0040640000000008 */
[----:B0-----:R-:W-:Y:S05]  /*0450*/  BRA.U !UP0, `(.L_x_0) ;  /* 0xfffffffd086c7547 */ /* 0x001fea000b83ffff */
[----:B------:R-:W0:Y:S01]  /*0460*/  LDC.64 R2, c[0x0][0x390] ;  /* 0x0000e400ff027b82 */ /* 0x000e220000000a00 */
[----:B------:R-:W-:Y:S01]  /*0470*/  IMAD.SHL.U32 R4, R7, 0x2, RZ ;  /* 0x0000000207047824 */ /* 0x000fe200078e00ff */
[----:B------:R-:W-:Y:S01]  /*0480*/  LOP3.LUT R12, R12, 0x7fffe000, RZ, 0xc0, !PT ;  /* 0x7fffe0000c0c7812 */ /* 0x000fe200078ec0ff */
[----:B------:R-:W-:-:S03]  /*0490*/  IMAD.MOV.U32 R5, RZ, RZ, RZ ;  /* 0x000000ffff057224 */ /* 0x000fc600078e00ff */
[----:B------:R-:W-:Y:S02]  /*04a0*/  LEA R13, R13, R12, 0x3 ;  /* 0x0000000c0d0d7211 */ /* 0x000fe400078e18ff */
[----:B------:R-:W-:-:S05]  /*04b0*/  LOP3.LUT R4, R4, 0x6, RZ, 0xe2, !PT ;  /* 0x0000000604047812 */ /* 0x000fca00078ee2ff */
[----:B------:R-:W-:-:S04]  /*04c0*/  IMAD.WIDE.U32 R4, R16, 0x400, R4 ;  /* 0x0000040010047825 */ /* 0x000fc800078e0004 */
[----:B0-----:R-:W-:-:S03]  /*04d0*/  IMAD.WIDE.U32 R2, R13, 0x8, R2 ;  /* 0x000000080d027825 */ /* 0x001fc600078e0002 */
[----:B------:R-:W-:-:S04]  /*04e0*/  LEA R2, P0, R4, R2, 0x3 ;  /* 0x0000000204027211 */ /* 0x000fc800078018ff */
[----:B------:R-:W-:-:S05]  /*04f0*/  LEA.HI.X R3, R4, R3, R5, 0x3, P0 ;  /* 0x0000000304037211 */ /* 0x000fca00000f1c05 */
[----:B-1----:R-:W-:Y:S01]  /*0500*/  ST.E.128 desc[UR6][R2.64], R8 ;  /* 0x0000000802007985 */ /* 0x002fe2000c101d06 */
[----:B------:R-:W-:Y:S05]  /*0510*/  EXIT ;  /* 0x000000000000794d */ /* 0x000fea0003800000 */
.L_x_1:
[----:B------:R-:W-:-:S00]  /*0520*/  BRA `(.L_x_1) ;  /* 0xfffffffc00fc7947 */ /* 0x000fc0000383ffff */
[----:B------:R-:W-:-:S00]  /*0530*/  NOP ;  /* 0x0000000000007918 */ /* 0x000fc00000000000 */
        /* <DEDUP_REMOVED lines=12> */
.L_x_4:


//--------------------- .text._Z12dgemm_normalPKdS0_Pd --------------------------
	.section	.text._Z12dgemm_normalPKdS0_Pd,"ax",@progbits
	.align	128
        .global         _Z12dgemm_normalPKdS0_Pd
        .type           _Z12dgemm_normalPKdS0_Pd,@function
        .size           _Z12dgemm_normalPKdS0_Pd,(.L_x_5 - _Z12dgemm_normalPKdS0_Pd)
        .other          _Z12dgemm_normalPKdS0_Pd,@"STO_CUDA_ENTRY STV_DEFAULT"
_Z12dgemm_normalPKdS0_Pd:
.text._Z12dgemm_normalPKdS0_Pd:
[----:B------:R-:W-:Y:S01]  /*0000*/  LDC R1, c[0x0][0x37c] ;  /* 0x0000df00ff017b82 */ /* 0x000fe20000000800 */
[----:B------:R-:W0:Y:S07]  /*0010*/  S2R R3, SR_TID.X ;  /* 0x0000000000037919 */ /* 0x000e2e0000002100 */
[----:B------:R-:W1:Y:S01]  /*0020*/  LDC R19, c[0x0][0x364] ;  /* 0x0000d900ff137b82 */ /* 0x000e620000000800 */
[----:B------:R-:W1:Y:S07]  /*0030*/  S2R R2, SR_TID.Y ;  /* 0x0000000000027919 */ /* 0x000e6e0000002200 */
[----:B------:R-:W0:Y:S08]  /*0040*/  S2UR UR5, SR_CTAID.X ;  /* 0x00000000000579c3 */ /* 0x000e300000002500 */
[----:B------:R-:W0:Y:S08]  /*0050*/  LDC R0, c[0x0][0x360] ;  /* 0x0000d800ff007b82 */ /* 0x000e300000000800 */
[----:B------:R-:W1:Y:S01]  /*0060*/  S2UR UR4, SR_CTAID.Y ;  /* 0x00000000000479c3 */ /* 0x000e620000002600 */
[----:B0-----:R-:W-:-:S05]  /*0070*/  IMAD R0, R0, UR5, R3 ;  /* 0x0000000500007c24 */ /* 0x001fca000f8e0203 */
[----:B------:R-:W-:Y:S01]  /*0080*/  ISETP.GT.AND P0, PT, R0, 0x3ff, PT ;  /* 0x000003ff0000780c */ /* 0x000fe20003f04270 */
[----:B-1----:R-:W-:-:S05]  /*0090*/  IMAD R19, R19, UR4, R2 ;  /* 0x0000000413137c24 */ /* 0x002fca000f8e0202 */
[----:B------:R-:W-:-:S13]  /*00a0*/  ISETP.GT.U32.OR P0, PT, R19, 0x3ff, P0 ;  /* 0x000003ff1300780c */ /* 0x000fda0000704470 */
[----:B------:R-:W-:Y:S05]  /*00b0*/  @P0 EXIT ;  /* 0x000000000000094d */ /* 0x000fea0003800000 */
[----:B------:R-:W0:Y:S01]  /*00c0*/  LDC.64 R2, c[0x0][0x380] ;  /* 0x0000e000ff027b82 */ /* 0x000e220000000a00 */
[----:B------:R-:W1:Y:S01]  /*00d0*/  LDCU.64 UR6, c[0x0][0x388] ;  /* 0x00007100ff0677ac */ /* 0x000e620008000a00 */
[----:B------:R-:W-:Y:S01]  /*00e0*/  IMAD.SHL.U32 R19, R19, 0x400, RZ ;  /* 0x0000040013137824 */ /* 0x000fe200078e00ff */
[----:B------:R-:W-:Y:S02]  /*00f0*/  MOV R18, R0 ;  /* 0x0000000000127202 */ /* 0x000fe40000000f00 */
[----:B------:R-:W-:Y:S01]  /*0100*/  CS2R R8, SRZ ;  /* 0x0000000000087805 */ /* 0x000fe2000001ff00 */
[----:B------:R-:W2:Y:S01]  /*0110*/  LDCU.64 UR8, c[0x0][0x358] ;  /* 0x00006b00ff0877ac */ /* 0x000ea20008000a00 */
[----:B------:R-:W-:Y:S01]  /*0120*/  UMOV UR4, URZ ;  /* 0x000000ff00047c82 */ /* 0x000fe20008000000 */
[----:B-1----:R-:W-:-:S04]  /*0130*/  UIADD3 UR5, UP0, UPT, UR6, 0x10000, URZ ;  /* 0x0001000006057890 */ /* 0x002fc8000ff1e0ff */
[----:B------:R-:W-:Y:S01]  /*0140*/  UIADD3.X UR6, UPT, UPT, URZ, UR7, URZ, UP0, !UPT ;  /* 0x00000007ff067290 */ /* 0x000fe200087fe4ff */
[----:B0-----:R-:W-:-:S03]  /*0150*/  IMAD.WIDE.U32 R2, R19, 0x8, R2 ;  /* 0x0000000813027825 */ /* 0x001fc600078e0002 */
[----:B------:R-:W-:-:S05]  /*0160*/  IADD3 R10, P0, PT, R2, 0x40, RZ ;  /* 0x00000040020a7810 */ /* 0x000fca0007f1e0ff */
[----:B--2---:R-:W-:-:S08]  /*0170*/  IMAD.X R11, RZ, RZ, R3, P0 ;  /* 0x000000ffff0b7224 */ /* 0x004fd000000e0603 */
.L_x_2:
[----:B------:R-:W-:Y:S01]  /*0180*/  MOV R7, UR6 ;  /* 0x0000000600077c02 */ /* 0x000fe20008000f00 */
[----:B------:R-:W-:Y:S01]  /*0190*/  IMAD.U32 R6, RZ, RZ, UR5 ;  /* 0x00000005ff067e24 */ /* 0x000fe2000f8e00ff */
[----:B------:R-:W-:Y:S01]  /*01a0*/  MOV R5, R11 ;  /* 0x0000000b00057202 */ /* 0x000fe20000000f00 */
[----:B------:R-:W-:Y:S02]  /*01b0*/  IMAD.MOV.U32 R4, RZ, RZ, R10 ;  /* 0x000000ffff047224 */ /* 0x000fe400078e000a */
[----:B------:R-:W-:-:S03]  /*01c0*/  IMAD.WIDE R6, R18, 0x8, R6 ;  /* 0x0000000812067825 */ /* 0x000fc600078e0206 */
[----:B------:R-:W2:Y:S04]  /*01d0*/  LDG.E.64 R10, desc[UR8][R4.64+-0x40] ;  /* 0xffffc008040a7981 */ /* 0x000ea8000c1e1b00 */
[----:B------:R-:W2:Y:S04]  /*01e0*/  LDG.E.64 R24, desc[UR8][R6.64+-0x10000] ;  /* 0xff00000806187981 */ /* 0x000ea8000c1e1b00 */
[----:B------:R-:W3:Y:S04]  /*01f0*/  LDG.E.64 R2, desc[UR8][R4.64+-0x38] ;  /* 0xffffc80804027981 */ /* 0x000ee8000c1e1b00 */
[----:B------:R-:W3:Y:S04]  /*0200*/  LDG.E.64 R12, desc[UR8][R6.64+-0xe000] ;  /* 0xff200008060c7981 */ /* 0x000ee8000c1e1b00 */
[----:B------:R-:W4:Y:S04]  /*0210*/  LDG.E.64 R20, desc[UR8][R4.64+-0x30] ;  /* 0xffffd00804147981 */ /* 0x000f28000c1e1b00 */
[----:B------:R-:W4:Y:S04]  /*0220*/  LDG.E.64 R22, desc[UR8][R6.64+-0xc000] ;  /* 0xff40000806167981 */ /* 0x000f28000c1e1b00 */
[----:B------:R-:W5:Y:S04]  /*0230*/  LDG.E.64 R14, desc[UR8][R4.64+-0x28] ;  /* 0xffffd808040e7981 */ /* 0x000f68000c1e1b00 */
[----:B------:R-:W5:Y:S01]  /*0240*/  LDG.E.64 R16, desc[UR8][R6.64+-0xa000] ;  /* 0xff60000806107981 */ /* 0x000f62000c1e1b00 */
[----:B--2---:R-:W-:-:S03]  /*0250*/  DFMA R24, R10, R24, R8 ;  /* 0x000000180a18722b */ /* 0x004fc60000000008 */
[----:B------:R-:W2:Y:S04]  /*0260*/  LDG.E.64 R8, desc[UR8][R4.64+-0x20] ;  /* 0xffffe00804087981 */ /* 0x000ea8000c1e1b00 */
[----:B------:R-:W2:Y:S01]  /*0270*/  LDG.E.64 R10, desc[UR8][R6.64+-0x8000] ;  /* 0xff800008060a7981 */ /* 0x000ea2000c1e1b00 */
[----:B---3--:R-:W-:-:S03]  /*0280*/  DFMA R24, R2, R12, R24 ;  /* 0x0000000c0218722b */ /* 0x008fc60000000018 */
[----:B------:R-:W3:Y:S04]  /*0290*/  LDG.E.64 R2, desc[UR8][R4.64+-0x18] ;  /* 0xffffe80804027981 */ /* 0x000ee8000c1e1b00 */
[----:B------:R-:W3:Y:S01]  /*02a0*/  LDG.E.64 R12, desc[UR8][R6.64+-0x6000] ;  /* 0xffa00008060c7981 */ /* 0x000ee2000c1e1b00 */
[----:B----4-:R-:W-:-:S03]  /*02b0*/  DFMA R24, R20, R22, R24 ;  /* 0x000000161418722b */ /* 0x010fc60000000018 */
[----:B------:R-:W4:Y:S04]  /*02c0*/  LDG.E.64 R20, desc[UR8][R4.64+-0x10] ;  /* 0xfffff00804147981 */ /* 0x000f28000c1e1b00 */
[----:B------:R-:W4:Y:S01]  /*02d0*/  LDG.E.64 R22, desc[UR8][R6.64+-0x4000] ;  /* 0xffc0000806167981 */ /* 0x000f22000c1e1b00 */
[----:B-----5:R-:W-:-:S03]  /*02e0*/  DFMA R24, R14, R16, R24 ;  /* 0x000000100e18722b */ /* 0x020fc60000000018 */
        /* <DEDUP_REMOVED lines=26> */
[----:B------:R-:W-:Y:S01]  /*0490*/  UIADD3 UR4, UPT, UPT, UR4, 0x10, URZ ;  /* 0x0000001004047890 */ /* 0x000fe2000fffe0ff */
[----:B------:R-:W-:-:S03]  /*04a0*/  IADD3 R18, PT, PT, R18, 0x4000, RZ ;  /* 0x0000400012127810 */ /* 0x000fc60007ffe0ff */
[----:B------:R-:W-:Y:S01]  /*04b0*/  UISETP.NE.AND UP0, UPT, UR4, 0x400, UPT ;  /* 0x000004000400788c */ /* 0x000fe2000bf05270 */
[----:B--2---:R-:W-:Y:S01]  /*04c0*/  DFMA R8, R10, R8, R24 ;  /* 0x000000080a08722b */ /* 0x004fe20000000018 */
[----:B------:R-:W-:-:S05]  /*04d0*/  IADD3 R10, P0, PT, R4, 0x80, RZ ;  /* 0x00000080040a7810 */ /* 0x000fca0007f1e0ff */
[----:B------:R-:W-:Y:S02]  /*04e0*/  IMAD.X R11, RZ, RZ, R5, P0 ;  /* 0x000000ffff0b7224 */ /* 0x000fe400000e0605 */
[----:B---3--:R-:W-:-:S08]  /*04f0*/  DFMA R2, R2, R12, R8 ;  /* 0x0000000c0202722b */ /* 0x008fd00000000008 */
[----:B----4-:R-:W-:-:S08]  /*0500*/  DFMA R2, R20, R22, R2 ;  /* 0x000000161402722b */ /* 0x010fd00000000002 */
[----:B-----5:R-:W-:Y:S01]  /*0510*/  DFMA R8, R14, R16, R2 ;  /* 0x000000100e08722b */ /* 0x020fe20000000002 */
[----:B------:R-:W-:Y:S10]  /*0520*/  BRA.U UP0, `(.L_x_2) ;  /* 0xfffffffd00147547 */ /* 0x000ff4000b83ffff */
[----:B------:R-:W0:Y:S01]  /*0530*/  LDC.64 R2, c[0x0][0x390] ;  /* 0x0000e400ff027b82 */ /* 0x000e220000000a00 */
[----:B------:R-:W-:-:S05]  /*0540*/  IADD3 R19, PT, PT, R0, R19, RZ ;  /* 0x0000001300137210 */ /* 0x000fca0007ffe0ff */
[----:B0-----:R-:W-:-:S05]  /*0550*/  IMAD.WIDE R2, R19, 0x8, R2 ;  /* 0x0000000813027825 */ /* 0x001fca00078e0202 */
[----:B------:R-:W-:Y:S01]  /*0560*/  STG.E.64 desc[UR8][R2.64], R8 ;  /* 0x0000000802007986 */ /* 0x000fe2000c101b08 */
[----:B------:R-:W-:Y:S05]  /*0570*/  EXIT ;  /* 0x000000000000794d */ /* 0x000fea0003800000 */
.L_x_3:
        /* <DEDUP_REMOVED lines=16> */
.L_x_5:


//--------------------- .nv.shared.reserved.0     --------------------------
	.section	.nv.shared.reserved.0,"aw",@nobits
	.weak		__nv_reservedSMEM_offset_0_alias
	.size		__nv_reservedSMEM_offset_0_alias, 0, 64
	.other		__nv_reservedSMEM_offset_0_alias,@"STO_CUDA_RESERVED_SHARED STV_DEFAULT"
__nv_reservedSMEM_offset_0_alias:
	.zero		0
	.zero		64


//--------------------- .nv.constant0._Z17dgemm_tensor_corePKdS0_Pd --------------------------
	.section	.nv.constant0._Z17dgemm_tensor_corePKdS0_Pd,"a",@progbits
	.sectionflags	@""
	.align	4
.nv.constant0._Z17dgemm_tensor_corePKdS0_Pd:
	.zero		920


//--------------------- .nv.constant0._Z12dgemm_normalPKdS0_Pd --------------------------
	.section	.nv.constant0._Z12dgemm_normalPKdS0_Pd,"a",@progbits
	.sectionflags	@""
	.align	4
.nv.constant0._Z12dgemm_normalPKdS0_Pd:
	.zero		920


//--------------------- SYMBOLS --------------------------

	.type		.nv.reservedSmem.offset0,@object
	.size		.nv.reservedSmem.offset0,0x4
